//
// Generated by NVIDIA NVVM Compiler
//
// Compiler Build ID: CL-36424714
// Cuda compilation tools, release 13.0, V13.0.88
// Based on NVVM 20.0.0
//

.version 9.0
.target sm_100
.address_size 64

	// .globl	_Z13jacobi_kernelllffffPfS_S_S_

.visible .entry _Z13jacobi_kernelllffffPfS_S_S_(
	.param .u64 _Z13jacobi_kernelllffffPfS_S_S__param_0,
	.param .u64 _Z13jacobi_kernelllffffPfS_S_S__param_1,
	.param .f32 _Z13jacobi_kernelllffffPfS_S_S__param_2,
	.param .f32 _Z13jacobi_kernelllffffPfS_S_S__param_3,
	.param .f32 _Z13jacobi_kernelllffffPfS_S_S__param_4,
	.param .f32 _Z13jacobi_kernelllffffPfS_S_S__param_5,
	.param .u64 .ptr .align 1 _Z13jacobi_kernelllffffPfS_S_S__param_6,
	.param .u64 .ptr .align 1 _Z13jacobi_kernelllffffPfS_S_S__param_7,
	.param .u64 .ptr .align 1 _Z13jacobi_kernelllffffPfS_S_S__param_8,
	.param .u64 .ptr .align 1 _Z13jacobi_kernelllffffPfS_S_S__param_9
)
{
	.reg .pred 	%p<7>;
	.reg .b32 	%r<10>;
	.reg .b32 	%f<21>;
	.reg .b64 	%rd<29>;

	ld.param.u64 	%rd3, [_Z13jacobi_kernelllffffPfS_S_S__param_0];
	ld.param.u64 	%rd4, [_Z13jacobi_kernelllffffPfS_S_S__param_1];
	ld.param.f32 	%f1, [_Z13jacobi_kernelllffffPfS_S_S__param_2];
	ld.param.f32 	%f2, [_Z13jacobi_kernelllffffPfS_S_S__param_3];
	ld.param.f32 	%f3, [_Z13jacobi_kernelllffffPfS_S_S__param_4];
	ld.param.f32 	%f4, [_Z13jacobi_kernelllffffPfS_S_S__param_5];
	ld.param.u64 	%rd5, [_Z13jacobi_kernelllffffPfS_S_S__param_6];
	ld.param.u64 	%rd6, [_Z13jacobi_kernelllffffPfS_S_S__param_7];
	ld.param.u64 	%rd7, [_Z13jacobi_kernelllffffPfS_S_S__param_8];
	ld.param.u64 	%rd8, [_Z13jacobi_kernelllffffPfS_S_S__param_9];
	mov.u32 	%r1, %ctaid.x;
	mov.u32 	%r2, %ntid.x;
	mov.u32 	%r3, %tid.x;
	mad.lo.s32 	%r4, %r1, %r2, %r3;
	cvt.u64.u32 	%rd1, %r4;
	mov.u32 	%r5, %ctaid.y;
	mov.u32 	%r6, %ntid.y;
	mov.u32 	%r7, %tid.y;
	mad.lo.s32 	%r8, %r5, %r6, %r7;
	cvt.u64.u32 	%rd2, %r8;
	setp.eq.s32 	%p1, %r4, 0;
	setp.eq.s32 	%p2, %r8, 0;
	or.pred  	%p3, %p1, %p2;
	@%p3 bra 	$L__BB0_3;
	add.s64 	%rd9, %rd3, -1;
	setp.le.s64 	%p4, %rd9, %rd1;
	add.s64 	%rd10, %rd4, -1;
	setp.le.s64 	%p5, %rd10, %rd2;
	or.pred  	%p6, %p4, %p5;
	@%p6 bra 	$L__BB0_3;
	add.s64 	%rd12, %rd1, -1;
	mad.lo.s64 	%rd13, %rd12, %rd3, %rd2;
	cvta.to.global.u64 	%rd14, %rd6;
	shl.b64 	%rd15, %rd13, 2;
	add.s64 	%rd16, %rd14, %rd15;
	ld.global.f32 	%f5, [%rd16];
	shl.b64 	%rd17, %rd3, 3;
	add.s64 	%rd18, %rd16, %rd17;
	ld.global.f32 	%f6, [%rd18];
	add.f32 	%f7, %f5, %f6;
	add.s64 	%rd19, %rd13, %rd3;
	shl.b64 	%rd20, %rd3, 2;
	add.s64 	%rd21, %rd16, %rd20;
	ld.global.f32 	%f8, [%rd21+-4];
	ld.global.f32 	%f9, [%rd21+4];
	add.f32 	%f10, %f8, %f9;
	mul.f32 	%f11, %f2, %f10;
	fma.rn.f32 	%f12, %f1, %f7, %f11;
	ld.global.f32 	%f13, [%rd21];
	fma.rn.f32 	%f14, %f3, %f13, %f12;
	cvta.to.global.u64 	%rd22, %rd8;
	shl.b64 	%rd23, %rd19, 2;
	add.s64 	%rd24, %rd22, %rd23;
	ld.global.f32 	%f15, [%rd24];
	sub.f32 	%f16, %f14, %f15;
	div.rn.f32 	%f17, %f16, %f3;
	cvta.to.global.u64 	%rd25, %rd7;
	add.s64 	%rd26, %rd25, %rd23;
	st.global.f32 	[%rd26], %f17;
	ld.global.f32 	%f18, [%rd21];
	mul.f32 	%f19, %f4, %f17;
	sub.f32 	%f20, %f18, %f19;
	cvta.to.global.u64 	%rd27, %rd5;
	add.s64 	%rd28, %rd27, %rd23;
	st.global.f32 	[%rd28], %f20;
$L__BB0_3:
	ret;

}


// ===== COMPILED SASS (sm_100) =====

	.target	sm_100

	.elftype	@"ET_EXEC"


//--------------------- .note.nv.tkinfo           --------------------------
	.section	.note.nv.tkinfo,"",@"SHT_NOTE"
	.sectionflags	@"SHF_NOTE_NV_TKINFO"
	.tkinfo
        /*0018*/ 	.word	0x00000002
        /*0030*/ 	.string	""
        /*0030*/ 	.string	"ptxas"
        /*0030*/ 	.string	"Cuda compilation tools, release 13.0, V13.0.88"
        /*0030*/ 	.string	"Build cuda_13.0.r13.0/compiler.36424714_0"
        /*0030*/ 	.string	"-arch sm_100 -m 64 "



//--------------------- .note.nv.cuinfo           --------------------------
	.section	.note.nv.cuinfo,"",@"SHT_NOTE"
	.sectionflags	@"SHF_NOTE_NV_CUINFO"
        /*0018*/ 	.short	0x0002
        /*001a*/ 	.short	0x0064
        /*001c*/ 	.short	0x0082
	.zero		2


//--------------------- .nv.info                  --------------------------
	.section	.nv.info,"",@"SHT_CUDA_INFO"
	.align	4


	//----- nvinfo : EIATTR_REGCOUNT
	.align		4
        /*0000*/ 	.byte	0x04, 0x2f
        /*0002*/ 	.short	(.L_1 - .L_0)
	.align		4
.L_0:
        /*0004*/ 	.word	index@(_Z13jacobi_kernelllffffPfS_S_S_)
        /*0008*/ 	.word	0x00000012


	//----- nvinfo : EIATTR_FRAME_SIZE
	.align		4
.L_1:
        /*000c*/ 	.byte	0x04, 0x11
        /*000e*/ 	.short	(.L_3 - .L_2)
	.align		4
.L_2:
        /*0010*/ 	.word	index@($__internal_0_$__cuda_sm3x_div_rn_noftz_f32_slowpath)
        /*0014*/ 	.word	0x00000000


	//----- nvinfo : EIATTR_FRAME_SIZE
	.align		4
.L_3:
        /*0018*/ 	.byte	0x04, 0x11
        /*001a*/ 	.short	(.L_5 - .L_4)
	.align		4
.L_4:
        /*001c*/ 	.word	index@(_Z13jacobi_kernelllffffPfS_S_S_)
        /*0020*/ 	.word	0x00000000


	//----- nvinfo : EIATTR_MIN_STACK_SIZE
	.align		4
.L_5:
        /*0024*/ 	.byte	0x04, 0x12
        /*0026*/ 	.short	(.L_7 - .L_6)
	.align		4
.L_6:
        /*0028*/ 	.word	index@(_Z13jacobi_kernelllffffPfS_S_S_)
        /*002c*/ 	.word	0x00000000
.L_7:


//--------------------- .nv.compat                --------------------------
	.section	.nv.compat,"",@"SHT_CUDA_COMPAT_INFO"
	.align	4
        /*0000*/ 	.byte	0x02, 0x09, 0x00, 0x00, 0x02, 0x02, 0x01, 0x00, 0x02, 0x05, 0x05, 0x00, 0x03, 0x07, 0x01, 0x01
        /*0010*/ 	.byte	0x02, 0x03, 0x00, 0x00, 0x02, 0x06, 0x01, 0x00, 0x04, 0x0b, 0x08, 0x00, 0x01, 0x00, 0x00, 0x00
        /*0020*/ 	.byte	0x00, 0x00, 0x00, 0x00


//--------------------- .nv.info._Z13jacobi_kernelllffffPfS_S_S_ --------------------------
	.section	.nv.info._Z13jacobi_kernelllffffPfS_S_S_,"",@"SHT_CUDA_INFO"
	.sectionflags	@""
	.align	4


	//----- nvinfo : EIATTR_CUDA_API_VERSION
	.align		4
        /*0000*/ 	.byte	0x04, 0x37
        /*0002*/ 	.short	(.L_9 - .L_8)
.L_8:
        /*0004*/ 	.word	0x00000082


	//----- nvinfo : EIATTR_KPARAM_INFO
	.align		4
.L_9:
        /*0008*/ 	.byte	0x04, 0x17
        /*000a*/ 	.short	(.L_11 - .L_10)
.L_10:
        /*000c*/ 	.word	0x00000000
        /*0010*/ 	.short	0x0009
        /*0012*/ 	.short	0x0038
        /*0014*/ 	.byte	0x00, 0xf5, 0x21, 0x00


	//----- nvinfo : EIATTR_KPARAM_INFO
	.align		4
.L_11:
        /*0018*/ 	.byte	0x04, 0x17
        /*001a*/ 	.short	(.L_13 - .L_12)
.L_12:
        /*001c*/ 	.word	0x00000000
        /*0020*/ 	.short	0x0008
        /*0022*/ 	.short	0x0030
        /*0024*/ 	.byte	0x00, 0xf5, 0x21, 0x00


	//----- nvinfo : EIATTR_KPARAM_INFO
	.align		4
.L_13:
        /*0028*/ 	.byte	0x04, 0x17
        /*002a*/ 	.short	(.L_15 - .L_14)
.L_14:
        /*002c*/ 	.word	0x00000000
        /*0030*/ 	.short	0x0007
        /*0032*/ 	.short	0x0028
        /*0034*/ 	.byte	0x00, 0xf5, 0x21, 0x00


	//----- nvinfo : EIATTR_KPARAM_INFO
	.align		4
.L_15:
        /*0038*/ 	.byte	0x04, 0x17
        /*003a*/ 	.short	(.L_17 - .L_16)
.L_16:
        /*003c*/ 	.word	0x00000000
        /*0040*/ 	.short	0x0006
        /*0042*/ 	.short	0x0020
        /*0044*/ 	.byte	0x00, 0xf5, 0x21, 0x00


	//----- nvinfo : EIATTR_KPARAM_INFO
	.align		4
.L_17:
        /*0048*/ 	.byte	0x04, 0x17
        /*004a*/ 	.short	(.L_19 - .L_18)
.L_18:
        /*004c*/ 	.word	0x00000000
        /*0050*/ 	.short	0x0005
        /*0052*/ 	.short	0x001c
        /*0054*/ 	.byte	0x00, 0xf0, 0x11, 0x00


	//----- nvinfo : EIATTR_KPARAM_INFO
	.align		4
.L_19:
        /*0058*/ 	.byte	0x04, 0x17
        /*005a*/ 	.short	(.L_21 - .L_20)
.L_20:
        /*005c*/ 	.word	0x00000000
        /*0060*/ 	.short	0x0004
        /*0062*/ 	.short	0x0018
        /*0064*/ 	.byte	0x00, 0xf0, 0x11, 0x00


	//----- nvinfo : EIATTR_KPARAM_INFO
	.align		4
.L_21:
        /*0068*/ 	.byte	0x04, 0x17
        /*006a*/ 	.short	(.L_23 - .L_22)
.L_22:
        /*006c*/ 	.word	0x00000000
        /*0070*/ 	.short	0x0003
        /*0072*/ 	.short	0x0014
        /*0074*/ 	.byte	0x00, 0xf0, 0x11, 0x00


	//----- nvinfo : EIATTR_KPARAM_INFO
	.align		4
.L_23:
        /*0078*/ 	.byte	0x04, 0x17
        /*007a*/ 	.short	(.L_25 - .L_24)
.L_24:
        /*007c*/ 	.word	0x00000000
        /*0080*/ 	.short	0x0002
        /*0082*/ 	.short	0x0010
        /*0084*/ 	.byte	0x00, 0xf0, 0x11, 0x00


	//----- nvinfo : EIATTR_KPARAM_INFO
	.align		4
.L_25:
        /*0088*/ 	.byte	0x04, 0x17
        /*008a*/ 	.short	(.L_27 - .L_26)
.L_26:
        /*008c*/ 	.word	0x00000000
        /*0090*/ 	.short	0x0001
        /*0092*/ 	.short	0x0008
        /*0094*/ 	.byte	0x00, 0xf0, 0x21, 0x00


	//----- nvinfo : EIATTR_KPARAM_INFO
	.align		4
.L_27:
        /*0098*/ 	.byte	0x04, 0x17
        /*009a*/ 	.short	(.L_29 - .L_28)
.L_28:
        /*009c*/ 	.word	0x00000000
        /*00a0*/ 	.short	0x0000
        /*00a2*/ 	.short	0x0000
        /*00a4*/ 	.byte	0x00, 0xf0, 0x21, 0x00


	//----- nvinfo : EIATTR_SPARSE_MMA_MASK
	.align		4
.L_29:
        /*00a8*/ 	.byte	0x03, 0x50
        /*00aa*/ 	.short	0x0000


	//----- nvinfo : EIATTR_MAXREG_COUNT
	.align		4
        /*00ac*/ 	.byte	0x03, 0x1b
        /*00ae*/ 	.short	0x00ff


	//----- nvinfo : EIATTR_MERCURY_ISA_VERSION
	.align		4
        /*00b0*/ 	.byte	0x03, 0x5f
        /*00b2*/ 	.short	0x0101


	//----- nvinfo : EIATTR_VRC_CTA_INIT_COUNT
	.align		4
        /*00b4*/ 	.byte	0x02, 0x4a
	.zero		1
	.zero		1


	//----- nvinfo : EIATTR_EXIT_INSTR_OFFSETS
	.align		4
        /*00b8*/ 	.byte	0x04, 0x1c
        /*00ba*/ 	.short	(.L_31 - .L_30)


	//   ....[0]....
.L_30:
        /*00bc*/ 	.word	0x000000b0


	//   ....[1]....
        /*00c0*/ 	.word	0x00000160


	//   ....[2]....
        /*00c4*/ 	.word	0x00000530


	//----- nvinfo : EIATTR_CRS_STACK_SIZE
	.align		4
.L_31:
        /*00c8*/ 	.byte	0x04, 0x1e
        /*00ca*/ 	.short	(.L_33 - .L_32)
.L_32:
        /*00cc*/ 	.word	0x00000000


	//----- nvinfo : EIATTR_CBANK_PARAM_SIZE
	.align		4
.L_33:
        /*00d0*/ 	.byte	0x03, 0x19
        /*00d2*/ 	.short	0x0040


	//----- nvinfo : EIATTR_PARAM_CBANK
	.align		4
        /*00d4*/ 	.byte	0x04, 0x0a
        /*00d6*/ 	.short	(.L_35 - .L_34)
	.align		4
.L_34:
        /*00d8*/ 	.word	index@(.nv.constant0._Z13jacobi_kernelllffffPfS_S_S_)
        /*00dc*/ 	.short	0x0380
        /*00de*/ 	.short	0x0040


	//----- nvinfo : EIATTR_SW_WAR
	.align		4
.L_35:
        /*00e0*/ 	.byte	0x04, 0x36
        /*00e2*/ 	.short	(.L_37 - .L_36)
.L_36:
        /*00e4*/ 	.word	0x00000008
.L_37:


//--------------------- .nv.callgraph             --------------------------
	.section	.nv.callgraph,"",@"SHT_CUDA_CALLGRAPH"
	.align	4
	.sectionentsize	8
	.align		4
        /*0000*/ 	.word	0x00000000
	.align		4
        /*0004*/ 	.word	0xffffffff
	.align		4
        /*0008*/ 	.word	0x00000000
	.align		4
        /*000c*/ 	.word	0xfffffffe
	.align		4
        /*0010*/ 	.word	0x00000000
	.align		4
        /*0014*/ 	.word	0xfffffffd
	.align		4
        /*0018*/ 	.word	0x00000000
	.align		4
        /*001c*/ 	.word	0xfffffffc


//--------------------- .text._Z13jacobi_kernelllffffPfS_S_S_ --------------------------
	.section	.text._Z13jacobi_kernelllffffPfS_S_S_,"ax",@progbits
	.align	128
        .global         _Z13jacobi_kernelllffffPfS_S_S_
        .type           _Z13jacobi_kernelllffffPfS_S_S_,@function
        .size           _Z13jacobi_kernelllffffPfS_S_S_,(.L_x_14 - _Z13jacobi_kernelllffffPfS_S_S_)
        .other          _Z13jacobi_kernelllffffPfS_S_S_,@"STO_CUDA_ENTRY STV_DEFAULT"
_Z13jacobi_kernelllffffPfS_S_S_:
.text._Z13jacobi_kernelllffffPfS_S_S_:
[----:B------:R-:W-:Y:S01]  /*0000*/  LDC R1, c[0x0][0x37c] ;  /* 0x0000df00ff017b82 */ /* 0x000fe20000000800 */
[----:B------:R-:W0:Y:S07]  /*0010*/  S2R R7, SR_TID.Y ;  /* 0x0000000000077919 */ /* 0x000e2e0000002200 */
[----:B------:R-:W1:Y:S01]  /*0020*/  LDC R0, c[0x0][0x360] ;  /* 0x0000d800ff007b82 */ /* 0x000e620000000800 */
[----:B------:R-:W1:Y:S07]  /*0030*/  S2R R3, SR_TID.X ;  /* 0x0000000000037919 */ /* 0x000e6e0000002100 */
[----:B------:R-:W0:Y:S08]  /*0040*/  S2UR UR5, SR_CTAID.Y ;  /* 0x00000000000579c3 */ /* 0x000e300000002600 */
[----:B------:R-:W0:Y:S08]  /*0050*/  LDC R6, c[0x0][0x364] ;  /* 0x0000d900ff067b82 */ /* 0x000e300000000800 */
[----:B------:R-:W1:Y:S01]  /*0060*/  S2UR UR4, SR_CTAID.X ;  /* 0x00000000000479c3 */ /* 0x000e620000002500 */
[----:B0-----:R-:W-:-:S05]  /*0070*/  IMAD R6, R6, UR5, R7 ;  /* 0x0000000506067c24 */ /* 0x001fca000f8e0207 */
[----:B------:R-:W-:Y:S01]  /*0080*/  ISETP.NE.AND P0, PT, R6, RZ, PT ;  /* 0x000000ff0600720c */ /* 0x000fe20003f05270 */
[----:B-1----:R-:W-:-:S05]  /*0090*/  IMAD R0, R0, UR4, R3 ;  /* 0x0000000400007c24 */ /* 0x002fca000f8e0203 */
[----:B------:R-:W-:-:S13]  /*00a0*/  ISETP.EQ.OR P0, PT, R0, RZ, !P0 ;  /* 0x000000ff0000720c */ /* 0x000fda0004702670 */
[----:B------:R-:W-:Y:S05]  /*00b0*/  @P0 EXIT ;  /* 0x000000000000094d */ /* 0x000fea0003800000 */
[----:B------:R-:W0:Y:S08]  /*00c0*/  LDC.64 R10, c[0x0][0x388] ;  /* 0x0000e200ff0a7b82 */ /* 0x000e300000000a00 */
[----:B------:R-:W1:Y:S01]  /*00d0*/  LDC.64 R2, c[0x0][0x380] ;  /* 0x0000e000ff027b82 */ /* 0x000e620000000a00 */
[----:B0-----:R-:W-:-:S04]  /*00e0*/  IADD3 R5, P0, PT, R10, -0x1, RZ ;  /* 0xffffffff0a057810 */ /* 0x001fc80007f1e0ff */
[----:B------:R-:W-:Y:S02]  /*00f0*/  ISETP.GT.U32.AND P1, PT, R5, R6, PT ;  /* 0x000000060500720c */ /* 0x000fe40003f24070 */
[----:B------:R-:W-:Y:S02]  /*0100*/  IADD3.X R4, PT, PT, R11, -0x1, RZ, P0, !PT ;  /* 0xffffffff0b047810 */ /* 0x000fe400007fe4ff */
[----:B-1----:R-:W-:Y:S02]  /*0110*/  IADD3 R9, P2, PT, R2, -0x1, RZ ;  /* 0xffffffff02097810 */ /* 0x002fe40007f5e0ff */
[----:B------:R-:W-:Y:S02]  /*0120*/  ISETP.GT.AND.EX P1, PT, R4, RZ, PT, P1 ;  /* 0x000000ff0400720c */ /* 0x000fe40003f24310 */
[----:B------:R-:W-:Y:S02]  /*0130*/  ISETP.LE.U32.AND P0, PT, R9, R0, PT ;  /* 0x000000000900720c */ /* 0x000fe40003f03070 */
[----:B------:R-:W-:-:S04]  /*0140*/  IADD3.X R5, PT, PT, R3, -0x1, RZ, P2, !PT ;  /* 0xffffffff03057810 */ /* 0x000fc800017fe4ff */
[----:B------:R-:W-:-:S13]  /*0150*/  ISETP.LE.OR.EX P0, PT, R5, RZ, !P1, P0 ;  /* 0x000000ff0500720c */ /* 0x000fda0004f03700 */
[----:B------:R-:W-:Y:S05]  /*0160*/  @P0 EXIT ;  /* 0x000000000000094d */ /* 0x000fea0003800000 */
[----:B------:R-:W-:Y:S01]  /*0170*/  IADD3 R5, P0, PT, R0, -0x1, RZ ;  /* 0xffffffff00057810 */ /* 0x000fe20007f1e0ff */
[----:B------:R-:W0:Y:S01]  /*0180*/  LDCU.64 UR6, c[0x0][0x3a8] ;  /* 0x00007500ff0677ac */ /* 0x000e220008000a00 */
[----:B------:R-:W1:Y:S03]  /*0190*/  LDC R15, c[0x0][0x398] ;  /* 0x0000e600ff0f7b82 */ /* 0x000e660000000800 */
[----:B------:R-:W-:Y:S01]  /*01a0*/  IMAD.X R7, RZ, RZ, -0x1, P0 ;  /* 0xffffffffff077424 */ /* 0x000fe200000e06ff */
[----:B------:R-:W2:Y:S03]  /*01b0*/  LDCU.64 UR4, c[0x0][0x358] ;  /* 0x00006b00ff0477ac */ /* 0x000ea60008000a00 */
[----:B------:R-:W-:Y:S01]  /*01c0*/  IMAD R0, R7, R2, RZ ;  /* 0x0000000207007224 */ /* 0x000fe200078e02ff */
[----:B------:R-:W3:Y:S01]  /*01d0*/  LDCU.64 UR8, c[0x0][0x3b8] ;  /* 0x00007700ff0877ac */ /* 0x000ee20008000a00 */
[----:B------:R-:W-:-:S02]  /*01e0*/  IMAD.MOV.U32 R7, RZ, RZ, RZ ;  /* 0x000000ffff077224 */ /* 0x000fc400078e00ff */
[----:B------:R-:W-:-:S04]  /*01f0*/  IMAD.WIDE.U32 R6, R5, R2, R6 ;  /* 0x0000000205067225 */ /* 0x000fc800078e0006 */
[----:B------:R-:W-:Y:S01]  /*0200*/  IMAD R5, R5, R3, R0 ;  /* 0x0000000305057224 */ /* 0x000fe200078e0200 */
[----:B0-----:R-:W-:-:S03]  /*0210*/  LEA R8, P0, R6, UR6, 0x2 ;  /* 0x0000000606087c11 */ /* 0x001fc6000f8010ff */
[----:B------:R-:W-:Y:S01]  /*0220*/  IMAD.IADD R7, R7, 0x1, R5 ;  /* 0x0000000107077824 */ /* 0x000fe200078e0205 */
[----:B------:R-:W-:-:S04]  /*0230*/  LEA R4, P2, R2, R8, 0x2 ;  /* 0x0000000802047211 */ /* 0x000fc800078410ff */
[C---:B------:R-:W-:Y:S01]  /*0240*/  LEA.HI.X R9, R6.reuse, UR7, R7, 0x2, P0 ;  /* 0x0000000706097c11 */ /* 0x040fe200080f1407 */
[----:B------:R-:W0:Y:S01]  /*0250*/  LDCU.64 UR6, c[0x0][0x390] ;  /* 0x00007200ff0677ac */ /* 0x000e220008000a00 */
[----:B------:R-:W-:Y:S02]  /*0260*/  IADD3 R6, P1, PT, R6, R2, RZ ;  /* 0x0000000206067210 */ /* 0x000fe40007f3e0ff */
[C---:B------:R-:W-:Y:S02]  /*0270*/  LEA R10, P0, R2.reuse, R8, 0x3 ;  /* 0x00000008020a7211 */ /* 0x040fe400078018ff */
[CCC-:B------:R-:W-:Y:S01]  /*0280*/  LEA.HI.X R5, R2.reuse, R9.reuse, R3.reuse, 0x2, P2 ;  /* 0x0000000902057211 */ /* 0x1c0fe200010f1403 */
[--C-:B------:R-:W-:Y:S01]  /*0290*/  IMAD.X R7, R7, 0x1, R3.reuse, P1 ;  /* 0x0000000107077824 */ /* 0x100fe200008e0603 */
[----:B------:R-:W-:Y:S01]  /*02a0*/  LEA.HI.X R11, R2, R9, R3, 0x3, P0 ;  /* 0x00000009020b7211 */ /* 0x000fe200000f1c03 */
[C---:B------:R-:W-:Y:S01]  /*02b0*/  IMAD.SHL.U32 R2, R6.reuse, 0x4, RZ ;  /* 0x0000000406027824 */ /* 0x040fe200078e00ff */
[----:B--2---:R-:W2:Y:S04]  /*02c0*/  LDG.E R8, desc[UR4][R8.64] ;  /* 0x0000000408087981 */ /* 0x004ea8000c1e1900 */
[----:B------:R-:W4:Y:S04]  /*02d0*/  LDG.E R0, desc[UR4][R4.64+-0x4] ;  /* 0xfffffc0404007981 */ /* 0x000f28000c1e1900 */
[----:B------:R-:W4:Y:S01]  /*02e0*/  LDG.E R3, desc[UR4][R4.64+0x4] ;  /* 0x0000040404037981 */ /* 0x000f22000c1e1900 */
[----:B------:R-:W-:-:S03]  /*02f0*/  SHF.L.U64.HI R6, R6, 0x2, R7 ;  /* 0x0000000206067819 */ /* 0x000fc60000010207 */
[----:B------:R-:W2:Y:S01]  /*0300*/  LDG.E R11, desc[UR4][R10.64] ;  /* 0x000000040a0b7981 */ /* 0x000ea2000c1e1900 */
[----:B---3--:R-:W-:-:S03]  /*0310*/  IADD3 R12, P0, PT, R2, UR8, RZ ;  /* 0x00000008020c7c10 */ /* 0x008fc6000ff1e0ff */
[----:B------:R-:W3:Y:S01]  /*0320*/  LDG.E R14, desc[UR4][R4.64] ;  /* 0x00000004040e7981 */ /* 0x000ee2000c1e1900 */
[----:B------:R-:W-:-:S06]  /*0330*/  IADD3.X R13, PT, PT, R6, UR9, RZ, P0, !PT ;  /* 0x00000009060d7c10 */ /* 0x000fcc00087fe4ff */
[----:B------:R-:W5:Y:S01]  /*0340*/  LDG.E R13, desc[UR4][R12.64] ;  /* 0x000000040c0d7981 */ /* 0x000f62000c1e1900 */
[----:B-1----:R-:W1:Y:S01]  /*0350*/  MUFU.RCP R7, R15 ;  /* 0x0000000f00077308 */ /* 0x002e620000001000 */
[----:B------:R-:W-:Y:S01]  /*0360*/  BSSY.RECONVERGENT B0, `(.L_x_0) ;  /* 0x0000011000007945 */ /* 0x000fe20003800200 */
[----:B----4-:R-:W-:Y:S01]  /*0370*/  FADD R0, R0, R3 ;  /* 0x0000000300007221 */ /* 0x010fe20000000000 */
[----:B--2---:R-:W-:-:S03]  /*0380*/  FADD R8, R8, R11 ;  /* 0x0000000b08087221 */ /* 0x004fc60000000000 */
[----:B0-----:R-:W-:-:S04]  /*0390*/  FMUL R3, R0, UR7 ;  /* 0x0000000700037c20 */ /* 0x001fc80008400000 */
[----:B------:R-:W-:-:S04]  /*03a0*/  FFMA R3, R8, UR6, R3 ;  /* 0x0000000608037c23 */ /* 0x000fc80008000003 */
[----:B---3--:R-:W-:-:S04]  /*03b0*/  FFMA R0, R14, R15, R3 ;  /* 0x0000000f0e007223 */ /* 0x008fc80000000003 */
[----:B-----5:R-:W-:Y:S01]  /*03c0*/  FADD R0, R0, -R13 ;  /* 0x8000000d00007221 */ /* 0x020fe20000000000 */
[----:B-1----:R-:W-:-:S03]  /*03d0*/  FFMA R8, R7, -R15, 1 ;  /* 0x3f80000007087423 */ /* 0x002fc6000000080f */
[----:B------:R-:W0:Y:S01]  /*03e0*/  FCHK P0, R0, R15 ;  /* 0x0000000f00007302 */ /* 0x000e220000000000 */
[----:B------:R-:W-:-:S04]  /*03f0*/  FFMA R7, R7, R8, R7 ;  /* 0x0000000807077223 */ /* 0x000fc80000000007 */
[----:B------:R-:W-:-:S04]  /*0400*/  FFMA R3, R0, R7, RZ ;  /* 0x0000000700037223 */ /* 0x000fc800000000ff */
[----:B------:R-:W-:-:S04]  /*0410*/  FFMA R8, R3, -R15, R0 ;  /* 0x8000000f03087223 */ /* 0x000fc80000000000 */
[----:B------:R-:W-:Y:S01]  /*0420*/  FFMA R7, R7, R8, R3 ;  /* 0x0000000807077223 */ /* 0x000fe20000000003 */
[----:B0-----:R-:W-:Y:S06]  /*0430*/  @!P0 BRA `(.L_x_1) ;  /* 0x00000000000c8947 */ /* 0x001fec0003800000 */
[----:B------:R-:W-:-:S07]  /*0440*/  MOV R8, 0x460 ;  /* 0x0000046000087802 */ /* 0x000fce0000000f00 */
[----:B------:R-:W-:Y:S05]  /*0450*/  CALL.REL.NOINC `($__internal_0_$__cuda_sm3x_div_rn_noftz_f32_slowpath) ;  /* 0x0000000000387944 */ /* 0x000fea0003c00000 */
[----:B------:R-:W-:-:S07]  /*0460*/  IMAD.MOV.U32 R7, RZ, RZ, R0 ;  /* 0x000000ffff077224 */ /* 0x000fce00078e0000 */
.L_x_1:
[----:B------:R-:W-:Y:S05]  /*0470*/  BSYNC.RECONVERGENT B0 ;  /* 0x0000000000007941 */ /* 0x000fea0003800200 */
.L_x_0:
[----:B------:R-:W0:Y:S01]  /*0480*/  LDCU.64 UR6, c[0x0][0x3b0] ;  /* 0x00007600ff0677ac */ /* 0x000e220008000a00 */
[----:B------:R-:W1:Y:S01]  /*0490*/  LDCU.64 UR8, c[0x0][0x3a0] ;  /* 0x00007400ff0877ac */ /* 0x000e620008000a00 */
[----:B0-----:R-:W-:Y:S01]  /*04a0*/  IADD3 R8, P0, PT, R2, UR6, RZ ;  /* 0x0000000602087c10 */ /* 0x001fe2000ff1e0ff */
[----:B------:R-:W0:Y:S03]  /*04b0*/  LDCU UR6, c[0x0][0x39c] ;  /* 0x00007380ff0677ac */ /* 0x000e260008000800 */
[----:B------:R-:W-:-:S05]  /*04c0*/  IADD3.X R9, PT, PT, R6, UR7, RZ, P0, !PT ;  /* 0x0000000706097c10 */ /* 0x000fca00087fe4ff */
[----:B------:R-:W-:Y:S04]  /*04d0*/  STG.E desc[UR4][R8.64], R7 ;  /* 0x0000000708007986 */ /* 0x000fe8000c101904 */
[----:B------:R-:W0:Y:S01]  /*04e0*/  LDG.E R4, desc[UR4][R4.64] ;  /* 0x0000000404047981 */ /* 0x000e22000c1e1900 */
[----:B-1----:R-:W-:-:S04]  /*04f0*/  IADD3 R2, P0, PT, R2, UR8, RZ ;  /* 0x0000000802027c10 */ /* 0x002fc8000ff1e0ff */
[----:B------:R-:W-:Y:S01]  /*0500*/  IADD3.X R3, PT, PT, R6, UR9, RZ, P0, !PT ;  /* 0x0000000906037c10 */ /* 0x000fe200087fe4ff */
[----:B0-----:R-:W-:-:S05]  /*0510*/  FFMA R11, -R7, UR6, R4 ;  /* 0x00000006070b7c23 */ /* 0x001fca0008000104 */
[----:B------:R-:W-:Y:S01]  /*0520*/  STG.E desc[UR4][R2.64], R11 ;  /* 0x0000000b02007986 */ /* 0x000fe2000c101904 */
[----:B------:R-:W-:Y:S05]  /*0530*/  EXIT ;  /* 0x000000000000794d */ /* 0x000fea0003800000 */
        .weak           $__internal_0_$__cuda_sm3x_div_rn_noftz_f32_slowpath
        .type           $__internal_0_$__cuda_sm3x_div_rn_noftz_f32_slowpath,@function
        .size           $__internal_0_$__cuda_sm3x_div_rn_noftz_f32_slowpath,(.L_x_14 - $__internal_0_$__cuda_sm3x_div_rn_noftz_f32_slowpath)
$__internal_0_$__cuda_sm3x_div_rn_noftz_f32_slowpath:
[----:B------:R-:W0:Y:S01]  /*0540*/  LDC R3, c[0x0][0x398] ;  /* 0x0000e600ff037b82 */ /* 0x000e220000000800 */
[--C-:B------:R-:W-:Y:S01]  /*0550*/  SHF.R.U32.HI R7, RZ, 0x17, R0.reuse ;  /* 0x00000017ff077819 */ /* 0x100fe20000011600 */
[----:B------:R-:W1:Y:S01]  /*0560*/  LDCU UR6, c[0x0][0x398] ;  /* 0x00007300ff0677ac */ /* 0x000e620008000800 */
[----:B------:R-:W-:Y:S01]  /*0570*/  BSSY.RECONVERGENT B1, `(.L_x_2) ;  /* 0x0000064000017945 */ /* 0x000fe20003800200 */
[----:B------:R-:W-:Y:S02]  /*0580*/  IMAD.MOV.U32 R11, RZ, RZ, R0 ;  /* 0x000000ffff0b7224 */ /* 0x000fe400078e0000 */
[----:B-1----:R-:W-:Y:S01]  /*0590*/  IMAD.U32 R12, RZ, RZ, UR6 ;  /* 0x00000006ff0c7e24 */ /* 0x002fe2000f8e00ff */
[----:B0-----:R-:W-:-:S04]  /*05a0*/  SHF.R.U32.HI R9, RZ, 0x17, R3 ;  /* 0x00000017ff097819 */ /* 0x001fc80000011603 */
[----:B------:R-:W-:Y:S02]  /*05b0*/  LOP3.LUT R10, R9, 0xff, RZ, 0xc0, !PT ;  /* 0x000000ff090a7812 */ /* 0x000fe400078ec0ff */
[----:B------:R-:W-:-:S03]  /*05c0*/  LOP3.LUT R9, R7, 0xff, RZ, 0xc0, !PT ;  /* 0x000000ff07097812 */ /* 0x000fc600078ec0ff */
[----:B------:R-:W-:Y:S02]  /*05d0*/  VIADD R14, R10, 0xffffffff ;  /* 0xffffffff0a0e7836 */ /* 0x000fe40000000000 */
[----:B------:R-:W-:-:S03]  /*05e0*/  VIADD R13, R9, 0xffffffff ;  /* 0xffffffff090d7836 */ /* 0x000fc60000000000 */
[----:B------:R-:W-:-:S04]  /*05f0*/  ISETP.GT.U32.AND P0, PT, R14, 0xfd, PT ;  /* 0x000000fd0e00780c */ /* 0x000fc80003f04070 */
[----:B------:R-:W-:-:S13]  /*0600*/  ISETP.GT.U32.OR P0, PT, R13, 0xfd, P0 ;  /* 0x000000fd0d00780c */ /* 0x000fda0000704470 */
[----:B------:R-:W-:Y:S01]  /*0610*/  @!P0 IMAD.MOV.U32 R7, RZ, RZ, RZ ;  /* 0x000000ffff078224 */ /* 0x000fe200078e00ff */
[----:B------:R-:W-:Y:S06]  /*0620*/  @!P0 BRA `(.L_x_3) ;  /* 0x00000000005c8947 */ /* 0x000fec0003800000 */
[----:B------:R-:W-:Y:S02]  /*0630*/  FSETP.GTU.FTZ.AND P1, PT, |R3|, +INF , PT ;  /* 0x7f8000000300780b */ /* 0x000fe40003f3c200 */
[----:B------:R-:W-:-:S04]  /*0640*/  FSETP.GTU.FTZ.AND P0, PT, |R0|, +INF , PT ;  /* 0x7f8000000000780b */ /* 0x000fc80003f1c200 */
[----:B------:R-:W-:-:S13]  /*0650*/  PLOP3.LUT P0, PT, P0, P1, PT, 0xf8, 0x8f ;  /* 0x00000000008f781c */ /* 0x000fda0000703f70 */
[----:B------:R-:W-:Y:S05]  /*0660*/  @P0 BRA `(.L_x_4) ;  /* 0x00000004004c0947 */ /* 0x000fea0003800000 */
[----:B------:R-:W-:-:S13]  /*0670*/  LOP3.LUT P0, RZ, R12, 0x7fffffff, R11, 0xc8, !PT ;  /* 0x7fffffff0cff7812 */ /* 0x000fda000780c80b */
[----:B------:R-:W-:Y:S05]  /*0680*/  @!P0 BRA `(.L_x_5) ;  /* 0x00000004003c8947 */ /* 0x000fea0003800000 */
[C---:B------:R-:W-:Y:S02]  /*0690*/  FSETP.NEU.FTZ.AND P2, PT, |R0|.reuse, +INF , PT ;  /* 0x7f8000000000780b */ /* 0x040fe40003f5d200 */
[----:B------:R-:W-:Y:S02]  /*06a0*/  FSETP.NEU.FTZ.AND P1, PT, |R3|, +INF , PT ;  /* 0x7f8000000300780b */ /* 0x000fe40003f3d200 */
[----:B------:R-:W-:-:S11]  /*06b0*/  FSETP.NEU.FTZ.AND P0, PT, |R0|, +INF , PT ;  /* 0x7f8000000000780b */ /* 0x000fd60003f1d200 */
[----:B------:R-:W-:Y:S05]  /*06c0*/  @!P1 BRA !P2, `(.L_x_5) ;  /* 0x00000004002c9947 */ /* 0x000fea0005000000 */
[----:B------:R-:W-:-:S04]  /*06d0*/  LOP3.LUT P2, RZ, R11, 0x7fffffff, RZ, 0xc0, !PT ;  /* 0x7fffffff0bff7812 */ /* 0x000fc8000784c0ff */
[----:B------:R-:W-:-:S13]  /*06e0*/  PLOP3.LUT P1, PT, P1, P2, PT, 0x2f, 0xf2 ;  /* 0x0000000000f2781c */ /* 0x000fda0000f24577 */
[----:B------:R-:W-:Y:S05]  /*06f0*/  @P1 BRA `(.L_x_6) ;  /* 0x0000000400181947 */ /* 0x000fea0003800000 */
[----:B------:R-:W-:-:S04]  /*0700*/  LOP3.LUT P1, RZ, R12, 0x7fffffff, RZ, 0xc0, !PT ;  /* 0x7fffffff0cff7812 */ /* 0x000fc8000782c0ff */
[----:B------:R-:W-:-:S13]  /*0710*/  PLOP3.LUT P0, PT, P0, P1, PT, 0x2f, 0xf2 ;  /* 0x0000000000f2781c */ /* 0x000fda0000702577 */
[----:B------:R-:W-:Y:S05]  /*0720*/  @P0 BRA `(.L_x_7) ;  /* 0x0000000400000947 */ /* 0x000fea0003800000 */
[----:B------:R-:W-:Y:S02]  /*0730*/  ISETP.GE.AND P0, PT, R13, RZ, PT ;  /* 0x000000ff0d00720c */ /* 0x000fe40003f06270 */
[----:B------:R-:W-:-:S11]  /*0740*/  ISETP.GE.AND P1, PT, R14, RZ, PT ;  /* 0x000000ff0e00720c */ /* 0x000fd60003f26270 */
[----:B------:R-:W-:Y:S02]  /*0750*/  @P0 IMAD.MOV.U32 R7, RZ, RZ, RZ ;  /* 0x000000ffff070224 */ /* 0x000fe400078e00ff */
[----:B------:R-:W-:Y:S01]  /*0760*/  @!P0 FFMA R11, R0, 1.84467440737095516160e+19, RZ ;  /* 0x5f800000000b8823 */ /* 0x000fe200000000ff */
[----:B------:R-:W-:Y:S02]  /*0770*/  @!P0 IMAD.MOV.U32 R7, RZ, RZ, -0x40 ;  /* 0xffffffc0ff078424 */ /* 0x000fe400078e00ff */
[----:B------:R-:W-:Y:S02]  /*0780*/  @!P1 FFMA R12, R3, 1.84467440737095516160e+19, RZ ;  /* 0x5f800000030c9823 */ /* 0x000fe400000000ff */
[----:B------:R-:W-:-:S07]  /*0790*/  @!P1 VIADD R7, R7, 0x40 ;  /* 0x0000004007079836 */ /* 0x000fce0000000000 */
.L_x_3:
[----:B------:R-:W-:Y:S01]  /*07a0*/  LEA R3, R10, 0xc0800000, 0x17 ;  /* 0xc08000000a037811 */ /* 0x000fe200078eb8ff */
[----:B------:R-:W-:Y:S01]  /*07b0*/  VIADD R9, R9, 0xffffff81 ;  /* 0xffffff8109097836 */ /* 0x000fe20000000000 */
[----:B------:R-:W-:Y:S03]  /*07c0*/  BSSY.RECONVERGENT B2, `(.L_x_8) ;  /* 0x0000035000027945 */ /* 0x000fe60003800200 */
[----:B------:R-:W-:Y:S01]  /*07d0*/  IMAD.IADD R3, R12, 0x1, -R3 ;  /* 0x000000010c037824 */ /* 0x000fe200078e0a03 */
[C---:B------:R-:W-:Y:S01]  /*07e0*/  IADD3 R10, PT, PT, R9.reuse, 0x7f, -R10 ;  /* 0x0000007f090a7810 */ /* 0x040fe20007ffe80a */
[----:B------:R-:W-:Y:S02]  /*07f0*/  IMAD R0, R9, -0x800000, R11 ;  /* 0xff80000009007824 */ /* 0x000fe400078e020b */
[----:B------:R-:W0:Y:S01]  /*0800*/  MUFU.RCP R12, R3 ;  /* 0x00000003000c7308 */ /* 0x000e220000001000 */
[----:B------:R-:W-:Y:S01]  /*0810*/  FADD.FTZ R13, -R3, -RZ ;  /* 0x800000ff030d7221 */ /* 0x000fe20000010100 */
[----:B------:R-:W-:-:S03]  /*0820*/  IMAD.IADD R10, R10, 0x1, R7 ;  /* 0x000000010a0a7824 */ /* 0x000fc600078e0207 */
[----:B0-----:R-:W-:-:S04]  /*0830*/  FFMA R15, R12, R13, 1 ;  /* 0x3f8000000c0f7423 */ /* 0x001fc8000000000d */
[----:B------:R-:W-:-:S04]  /*0840*/  FFMA R14, R12, R15, R12 ;  /* 0x0000000f0c0e7223 */ /* 0x000fc8000000000c */
[----:B------:R-:W-:-:S04]  /*0850*/  FFMA R11, R0, R14, RZ ;  /* 0x0000000e000b7223 */ /* 0x000fc800000000ff */
[----:B------:R-:W-:-:S04]  /*0860*/  FFMA R12, R13, R11, R0 ;  /* 0x0000000b0d0c7223 */ /* 0x000fc80000000000 */
[----:B------:R-:W-:-:S04]  /*0870*/  FFMA R11, R14, R12, R11 ;  /* 0x0000000c0e0b7223 */ /* 0x000fc8000000000b */
[----:B------:R-:W-:-:S04]  /*0880*/  FFMA R12, R13, R11, R0 ;  /* 0x0000000b0d0c7223 */ /* 0x000fc80000000000 */
[----:B------:R-:W-:-:S05]  /*0890*/  FFMA R0, R14, R12, R11 ;  /* 0x0000000c0e007223 */ /* 0x000fca000000000b */
[----:B------:R-:W-:-:S04]  /*08a0*/  SHF.R.U32.HI R3, RZ, 0x17, R0 ;  /* 0x00000017ff037819 */ /* 0x000fc80000011600 */
[----:B------:R-:W-:-:S05]  /*08b0*/  LOP3.LUT R3, R3, 0xff, RZ, 0xc0, !PT ;  /* 0x000000ff03037812 */ /* 0x000fca00078ec0ff */
[----:B------:R-:W-:-:S04]  /*08c0*/  IMAD.IADD R9, R3, 0x1, R10 ;  /* 0x0000000103097824 */ /* 0x000fc800078e020a */
[----:B------:R-:W-:-:S05]  /*08d0*/  VIADD R3, R9, 0xffffffff ;  /* 0xffffffff09037836 */ /* 0x000fca0000000000 */
[----:B------:R-:W-:-:S13]  /*08e0*/  ISETP.GE.U32.AND P0, PT, R3, 0xfe, PT ;  /* 0x000000fe0300780c */ /* 0x000fda0003f06070 */
[----:B------:R-:W-:Y:S05]  /*08f0*/  @!P0 BRA `(.L_x_9) ;  /* 0x0000000000808947 */ /* 0x000fea0003800000 */
[----:B------:R-:W-:-:S13]  /*0900*/  ISETP.GT.AND P0, PT, R9, 0xfe, PT ;  /* 0x000000fe0900780c */ /* 0x000fda0003f04270 */
[----:B------:R-:W-:Y:S05]  /*0910*/  @P0 BRA `(.L_x_10) ;  /* 0x00000000006c0947 */ /* 0x000fea0003800000 */
[----:B------:R-:W-:-:S13]  /*0920*/  ISETP.GE.AND P0, PT, R9, 0x1, PT ;  /* 0x000000010900780c */ /* 0x000fda0003f06270 */
[----:B------:R-:W-:Y:S05]  /*0930*/  @P0 BRA `(.L_x_11) ;  /* 0x0000000000740947 */ /* 0x000fea0003800000 */
[----:B------:R-:W-:Y:S02]  /*0940*/  ISETP.GE.AND P0, PT, R9, -0x18, PT ;  /* 0xffffffe80900780c */ /* 0x000fe40003f06270 */
[----:B------:R-:W-:-:S11]  /*0950*/  LOP3.LUT R0, R0, 0x80000000, RZ, 0xc0, !PT ;  /* 0x8000000000007812 */ /* 0x000fd600078ec0ff */
[----:B------:R-:W-:Y:S05]  /*0960*/  @!P0 BRA `(.L_x_11) ;  /* 0x0000000000688947 */ /* 0x000fea0003800000 */
[CCC-:B------:R-:W-:Y:S01]  /*0970*/  FFMA.RZ R3, R14.reuse, R12.reuse, R11.reuse ;  /* 0x0000000c0e037223 */ /* 0x1c0fe2000000c00b */
[CCC-:B------:R-:W-:Y:S01]  /*0980*/  FFMA.RM R10, R14.reuse, R12.reuse, R11.reuse ;  /* 0x0000000c0e0a7223 */ /* 0x1c0fe2000000400b */
[C---:B------:R-:W-:Y:S02]  /*0990*/  ISETP.NE.AND P2, PT, R9.reuse, RZ, PT ;  /* 0x000000ff0900720c */ /* 0x040fe40003f45270 */
[----:B------:R-:W-:Y:S02]  /*09a0*/  ISETP.NE.AND P1, PT, R9, RZ, PT ;  /* 0x000000ff0900720c */ /* 0x000fe40003f25270 */
[----:B------:R-:W-:Y:S01]  /*09b0*/  LOP3.LUT R7, R3, 0x7fffff, RZ, 0xc0, !PT ;  /* 0x007fffff03077812 */ /* 0x000fe200078ec0ff */
[----:B------:R-:W-:Y:S01]  /*09c0*/  FFMA.RP R3, R14, R12, R11 ;  /* 0x0000000c0e037223 */ /* 0x000fe2000000800b */
[----:B------:R-:W-:Y:S02]  /*09d0*/  VIADD R12, R9, 0x20 ;  /* 0x00000020090c7836 */ /* 0x000fe40000000000 */
[----:B------:R-:W-:Y:S01]  /*09e0*/  LOP3.LUT R7, R7, 0x800000, RZ, 0xfc, !PT ;  /* 0x0080000007077812 */ /* 0x000fe200078efcff */
[----:B------:R-:W-:Y:S01]  /*09f0*/  IMAD.MOV R9, RZ, RZ, -R9 ;  /* 0x000000ffff097224 */ /* 0x000fe200078e0a09 */
[----:B------:R-:W-:-:S02]  /*0a00*/  FSETP.NEU.FTZ.AND P0, PT, R3, R10, PT ;  /* 0x0000000a0300720b */ /* 0x000fc40003f1d000 */
[----:B------:R-:W-:Y:S02]  /*0a10*/  SHF.L.U32 R12, R7, R12, RZ ;  /* 0x0000000c070c7219 */ /* 0x000fe400000006ff */
[----:B------:R-:W-:Y:S02]  /*0a20*/  SEL R10, R9, RZ, P2 ;  /* 0x000000ff090a7207 */ /* 0x000fe40001000000 */
[----:B------:R-:W-:Y:S02]  /*0a30*/  ISETP.NE.AND P1, PT, R12, RZ, P1 ;  /* 0x000000ff0c00720c */ /* 0x000fe40000f25270 */
[----:B------:R-:W-:Y:S02]  /*0a40*/  SHF.R.U32.HI R10, RZ, R10, R7 ;  /* 0x0000000aff0a7219 */ /* 0x000fe40000011607 */
[----:B------:R-:W-:Y:S02]  /*0a50*/  PLOP3.LUT P0, PT, P0, P1, PT, 0xf8, 0x8f ;  /* 0x00000000008f781c */ /* 0x000fe40000703f70 */
[----:B------:R-:W-:-:S02]  /*0a60*/  SHF.R.U32.HI R12, RZ, 0x1, R10 ;  /* 0x00000001ff0c7819 */ /* 0x000fc4000001160a */
[----:B------:R-:W-:-:S04]  /*0a70*/  SEL R3, RZ, 0x1, !P0 ;  /* 0x00000001ff037807 */ /* 0x000fc80004000000 */
[----:B------:R-:W-:-:S04]  /*0a80*/  LOP3.LUT R3, R3, 0x1, R12, 0xf8, !PT ;  /* 0x0000000103037812 */ /* 0x000fc800078ef80c */
[----:B------:R-:W-:-:S05]  /*0a90*/  LOP3.LUT R3, R3, R10, RZ, 0xc0, !PT ;  /* 0x0000000a03037212 */ /* 0x000fca00078ec0ff */
[----:B------:R-:W-:-:S05]  /*0aa0*/  IMAD.IADD R3, R12, 0x1, R3 ;  /* 0x000000010c037824 */ /* 0x000fca00078e0203 */
[----:B------:R-:W-:Y:S01]  /*0ab0*/  LOP3.LUT R0, R3, R0, RZ, 0xfc, !PT ;  /* 0x0000000003007212 */ /* 0x000fe200078efcff */
[----:B------:R-:W-:Y:S06]  /*0ac0*/  BRA `(.L_x_11) ;  /* 0x0000000000107947 */ /* 0x000fec0003800000 */
.L_x_10:
[----:B------:R-:W-:-:S04]  /*0ad0*/  LOP3.LUT R0, R0, 0x80000000, RZ, 0xc0, !PT ;  /* 0x8000000000007812 */ /* 0x000fc800078ec0ff */
[----:B------:R-:W-:Y:S01]  /*0ae0*/  LOP3.LUT R0, R0, 0x7f800000, RZ, 0xfc, !PT ;  /* 0x7f80000000007812 */ /* 0x000fe200078efcff */
[----:B------:R-:W-:Y:S06]  /*0af0*/  BRA `(.L_x_11) ;  /* 0x0000000000047947 */ /* 0x000fec0003800000 */
.L_x_9:
[----:B------:R-:W-:-:S07]  /*0b00*/  IMAD R0, R10, 0x800000, R0 ;  /* 0x008000000a007824 */ /* 0x000fce00078e0200 */
.L_x_11:
[----:B------:R-:W-:Y:S05]  /*0b10*/  BSYNC.RECONVERGENT B2 ;  /* 0x0000000000027941 */ /* 0x000fea0003800200 */
.L_x_8:
[----:B------:R-:W-:Y:S05]  /*0b20*/  BRA `(.L_x_12) ;  /* 0x0000000000207947 */ /* 0x000fea0003800000 */
.L_x_7:
[----:B------:R-:W-:-:S04]  /*0b30*/  LOP3.LUT R0, R12, 0x80000000, R11, 0x48, !PT ;  /* 0x800000000c007812 */ /* 0x000fc800078e480b */
[----:B------:R-:W-:Y:S01]  /*0b40*/  LOP3.LUT R0, R0, 0x7f800000, RZ, 0xfc, !PT ;  /* 0x7f80000000007812 */ /* 0x000fe200078efcff */
[----:B------:R-:W-:Y:S06]  /*0b50*/  BRA `(.L_x_12) ;  /* 0x0000000000147947 */ /* 0x000fec0003800000 */
.L_x_6:
[----:B------:R-:W-:Y:S01]  /*0b60*/  LOP3.LUT R0, R12, 0x80000000, R11, 0x48, !PT ;  /* 0x800000000c007812 */ /* 0x000fe200078e480b */
[----:B------:R-:W-:Y:S06]  /*0b70*/  BRA `(.L_x_12) ;  /* 0x00000000000c7947 */ /* 0x000fec0003800000 */
.L_x_5:
[----:B------:R-:W0:Y:S01]  /*0b80*/  MUFU.RSQ R0, -QNAN ;  /* 0xffc0000000007908 */ /* 0x000e220000001400 */
[----:B------:R-:W-:Y:S05]  /*0b90*/  BRA `(.L_x_12) ;  /* 0x0000000000047947 */ /* 0x000fea0003800000 */
.L_x_4:
[----:B------:R-:W-:-:S07]  /*0ba0*/  FADD.FTZ R0, R0, R3 ;  /* 0x0000000300007221 */ /* 0x000fce0000010000 */
.L_x_12:
[----:B------:R-:W-:Y:S05]  /*0bb0*/  BSYNC.RECONVERGENT B1 ;  /* 0x0000000000017941 */ /* 0x000fea0003800200 */
.L_x_2:
[----:B------:R-:W-:-:S04]  /*0bc0*/  IMAD.MOV.U32 R9, RZ, RZ, 0x0 ;  /* 0x00000000ff097424 */ /* 0x000fc800078e00ff */
[----:B0-----:R-:W-:Y:S05]  /*0bd0*/  RET.REL.NODEC R8 `(_Z13jacobi_kernelllffffPfS_S_S_) ;  /* 0xfffffff408087950 */ /* 0x001fea0003c3ffff */
.L_x_13:
[----:B------:R-:W-:-:S00]  /*0be0*/  BRA `(.L_x_13) ;  /* 0xfffffffc00fc7947 */ /* 0x000fc0000383ffff */
[----:B------:R-:W-:-:S00]  /*0bf0*/  NOP ;  /* 0x0000000000007918 */ /* 0x000fc00000000000 */
        /* <DEDUP_REMOVED lines=8> */
.L_x_14:


//--------------------- .nv.shared.reserved.0     --------------------------
	.section	.nv.shared.reserved.0,"aw",@nobits
	.weak		__nv_reservedSMEM_offset_0_alias
	.size		__nv_reservedSMEM_offset_0_alias, 0, 64
	.other		__nv_reservedSMEM_offset_0_alias,@"STO_CUDA_RESERVED_SHARED STV_DEFAULT"
__nv_reservedSMEM_offset_0_alias:
	.zero		0
	.zero		64


//--------------------- .nv.constant0._Z13jacobi_kernelllffffPfS_S_S_ --------------------------
	.section	.nv.constant0._Z13jacobi_kernelllffffPfS_S_S_,"a",@progbits
	.sectionflags	@""
	.align	4
.nv.constant0._Z13jacobi_kernelllffffPfS_S_S_:
	.zero		960


//--------------------- SYMBOLS --------------------------

	.type		.nv.reservedSmem.offset0,@object
	.size		.nv.reservedSmem.offset0,0x4
